//
// Generated by NVIDIA NVVM Compiler
//
// Compiler Build ID: CL-36424714
// Cuda compilation tools, release 13.0, V13.0.88
// Based on NVVM 20.0.0
//

.version 9.0
.target sm_100
.address_size 64

	// .globl	_Z4vaddPKfS0_Pfi

.visible .entry _Z4vaddPKfS0_Pfi(
	.param .u64 .ptr .align 1 _Z4vaddPKfS0_Pfi_param_0,
	.param .u64 .ptr .align 1 _Z4vaddPKfS0_Pfi_param_1,
	.param .u64 .ptr .align 1 _Z4vaddPKfS0_Pfi_param_2,
	.param .u32 _Z4vaddPKfS0_Pfi_param_3
)
{
	.reg .pred 	%p<2>;
	.reg .b32 	%r<6>;
	.reg .b32 	%f<4>;
	.reg .b64 	%rd<11>;

	ld.param.u64 	%rd1, [_Z4vaddPKfS0_Pfi_param_0];
	ld.param.u64 	%rd2, [_Z4vaddPKfS0_Pfi_param_1];
	ld.param.u64 	%rd3, [_Z4vaddPKfS0_Pfi_param_2];
	ld.param.u32 	%r2, [_Z4vaddPKfS0_Pfi_param_3];
	mov.u32 	%r3, %ctaid.x;
	shl.b32 	%r4, %r3, 10;
	mov.u32 	%r5, %tid.x;
	or.b32  	%r1, %r4, %r5;
	setp.ge.s32 	%p1, %r1, %r2;
	@%p1 bra 	$L__BB0_2;
	cvta.to.global.u64 	%rd4, %rd1;
	cvta.to.global.u64 	%rd5, %rd2;
	cvta.to.global.u64 	%rd6, %rd3;
	mul.wide.s32 	%rd7, %r1, 4;
	add.s64 	%rd8, %rd4, %rd7;
	ld.global.f32 	%f1, [%rd8];
	add.s64 	%rd9, %rd5, %rd7;
	ld.global.f32 	%f2, [%rd9];
	add.f32 	%f3, %f1, %f2;
	add.s64 	%rd10, %rd6, %rd7;
	st.global.f32 	[%rd10], %f3;
$L__BB0_2:
	ret;

}


// ===== COMPILED SASS (sm_100) =====

	.target	sm_100

	.elftype	@"ET_EXEC"


//--------------------- .note.nv.tkinfo           --------------------------
	.section	.note.nv.tkinfo,"",@"SHT_NOTE"
	.sectionflags	@"SHF_NOTE_NV_TKINFO"
	.tkinfo
        /*0018*/ 	.word	0x00000002
        /*0030*/ 	.string	""
        /*0030*/ 	.string	"ptxas"
        /*0030*/ 	.string	"Cuda compilation tools, release 13.0, V13.0.88"
        /*0030*/ 	.string	"Build cuda_13.0.r13.0/compiler.36424714_0"
        /*0030*/ 	.string	"-arch sm_100 -m 64 "



//--------------------- .note.nv.cuinfo           --------------------------
	.section	.note.nv.cuinfo,"",@"SHT_NOTE"
	.sectionflags	@"SHF_NOTE_NV_CUINFO"
        /*0018*/ 	.short	0x0002
        /*001a*/ 	.short	0x0064
        /*001c*/ 	.short	0x0082
	.zero		2


//--------------------- .nv.info                  --------------------------
	.section	.nv.info,"",@"SHT_CUDA_INFO"
	.align	4


	//----- nvinfo : EIATTR_REGCOUNT
	.align		4
        /*0000*/ 	.byte	0x04, 0x2f
        /*0002*/ 	.short	(.L_1 - .L_0)
	.align		4
.L_0:
        /*0004*/ 	.word	index@(_Z4vaddPKfS0_Pfi)
        /*0008*/ 	.word	0x0000000c


	//----- nvinfo : EIATTR_FRAME_SIZE
	.align		4
.L_1:
        /*000c*/ 	.byte	0x04, 0x11
        /*000e*/ 	.short	(.L_3 - .L_2)
	.align		4
.L_2:
        /*0010*/ 	.word	index@(_Z4vaddPKfS0_Pfi)
        /*0014*/ 	.word	0x00000000


	//----- nvinfo : EIATTR_MIN_STACK_SIZE
	.align		4
.L_3:
        /*0018*/ 	.byte	0x04, 0x12
        /*001a*/ 	.short	(.L_5 - .L_4)
	.align		4
.L_4:
        /*001c*/ 	.word	index@(_Z4vaddPKfS0_Pfi)
        /*0020*/ 	.word	0x00000000
.L_5:


//--------------------- .nv.compat                --------------------------
	.section	.nv.compat,"",@"SHT_CUDA_COMPAT_INFO"
	.align	4
        /*0000*/ 	.byte	0x02, 0x09, 0x00, 0x00, 0x02, 0x02, 0x01, 0x00, 0x02, 0x05, 0x05, 0x00, 0x03, 0x07, 0x01, 0x01
        /*0010*/ 	.byte	0x02, 0x03, 0x00, 0x00, 0x02, 0x06, 0x01, 0x00, 0x04, 0x0b, 0x08, 0x00, 0x09, 0x00, 0x00, 0x00
        /*0020*/ 	.byte	0x00, 0x00, 0x00, 0x00


//--------------------- .nv.info._Z4vaddPKfS0_Pfi --------------------------
	.section	.nv.info._Z4vaddPKfS0_Pfi,"",@"SHT_CUDA_INFO"
	.sectionflags	@""
	.align	4


	//----- nvinfo : EIATTR_CUDA_API_VERSION
	.align		4
        /*0000*/ 	.byte	0x04, 0x37
        /*0002*/ 	.short	(.L_7 - .L_6)
.L_6:
        /*0004*/ 	.word	0x00000082


	//----- nvinfo : EIATTR_KPARAM_INFO
	.align		4
.L_7:
        /*0008*/ 	.byte	0x04, 0x17
        /*000a*/ 	.short	(.L_9 - .L_8)
.L_8:
        /*000c*/ 	.word	0x00000000
        /*0010*/ 	.short	0x0003
        /*0012*/ 	.short	0x0018
        /*0014*/ 	.byte	0x00, 0xf0, 0x11, 0x00


	//----- nvinfo : EIATTR_KPARAM_INFO
	.align		4
.L_9:
        /*0018*/ 	.byte	0x04, 0x17
        /*001a*/ 	.short	(.L_11 - .L_10)
.L_10:
        /*001c*/ 	.word	0x00000000
        /*0020*/ 	.short	0x0002
        /*0022*/ 	.short	0x0010
        /*0024*/ 	.byte	0x00, 0xf5, 0x21, 0x00


	//----- nvinfo : EIATTR_KPARAM_INFO
	.align		4
.L_11:
        /*0028*/ 	.byte	0x04, 0x17
        /*002a*/ 	.short	(.L_13 - .L_12)
.L_12:
        /*002c*/ 	.word	0x00000000
        /*0030*/ 	.short	0x0001
        /*0032*/ 	.short	0x0008
        /*0034*/ 	.byte	0x00, 0xf5, 0x21, 0x00


	//----- nvinfo : EIATTR_KPARAM_INFO
	.align		4
.L_13:
        /*0038*/ 	.byte	0x04, 0x17
        /*003a*/ 	.short	(.L_15 - .L_14)
.L_14:
        /*003c*/ 	.word	0x00000000
        /*0040*/ 	.short	0x0000
        /*0042*/ 	.short	0x0000
        /*0044*/ 	.byte	0x00, 0xf5, 0x21, 0x00


	//----- nvinfo : EIATTR_SPARSE_MMA_MASK
	.align		4
.L_15:
        /*0048*/ 	.byte	0x03, 0x50
        /*004a*/ 	.short	0x0000


	//----- nvinfo : EIATTR_MAXREG_COUNT
	.align		4
        /*004c*/ 	.byte	0x03, 0x1b
        /*004e*/ 	.short	0x00ff


	//----- nvinfo : EIATTR_MERCURY_ISA_VERSION
	.align		4
        /*0050*/ 	.byte	0x03, 0x5f
        /*0052*/ 	.short	0x0101


	//----- nvinfo : EIATTR_VRC_CTA_INIT_COUNT
	.align		4
        /*0054*/ 	.byte	0x02, 0x4a
	.zero		1
	.zero		1


	//----- nvinfo : EIATTR_EXIT_INSTR_OFFSETS
	.align		4
        /*0058*/ 	.byte	0x04, 0x1c
        /*005a*/ 	.short	(.L_17 - .L_16)


	//   ....[0]....
.L_16:
        /*005c*/ 	.word	0x00000070


	//   ....[1]....
        /*0060*/ 	.word	0x00000130


	//----- nvinfo : EIATTR_CBANK_PARAM_SIZE
	.align		4
.L_17:
        /*0064*/ 	.byte	0x03, 0x19
        /*0066*/ 	.short	0x001c


	//----- nvinfo : EIATTR_PARAM_CBANK
	.align		4
        /*0068*/ 	.byte	0x04, 0x0a
        /*006a*/ 	.short	(.L_19 - .L_18)
	.align		4
.L_18:
        /*006c*/ 	.word	index@(.nv.constant0._Z4vaddPKfS0_Pfi)
        /*0070*/ 	.short	0x0380
        /*0072*/ 	.short	0x001c


	//----- nvinfo : EIATTR_SW_WAR
	.align		4
.L_19:
        /*0074*/ 	.byte	0x04, 0x36
        /*0076*/ 	.short	(.L_21 - .L_20)
.L_20:
        /*0078*/ 	.word	0x00000008
.L_21:


//--------------------- .nv.callgraph             --------------------------
	.section	.nv.callgraph,"",@"SHT_CUDA_CALLGRAPH"
	.align	4
	.sectionentsize	8
	.align		4
        /*0000*/ 	.word	0x00000000
	.align		4
        /*0004*/ 	.word	0xffffffff
	.align		4
        /*0008*/ 	.word	0x00000000
	.align		4
        /*000c*/ 	.word	0xfffffffe
	.align		4
        /*0010*/ 	.word	0x00000000
	.align		4
        /*0014*/ 	.word	0xfffffffd
	.align		4
        /*0018*/ 	.word	0x00000000
	.align		4
        /*001c*/ 	.word	0xfffffffc


//--------------------- .text._Z4vaddPKfS0_Pfi    --------------------------
	.section	.text._Z4vaddPKfS0_Pfi,"ax",@progbits
	.align	128
        .global         _Z4vaddPKfS0_Pfi
        .type           _Z4vaddPKfS0_Pfi,@function
        .size           _Z4vaddPKfS0_Pfi,(.L_x_1 - _Z4vaddPKfS0_Pfi)
        .other          _Z4vaddPKfS0_Pfi,@"STO_CUDA_ENTRY STV_DEFAULT"
_Z4vaddPKfS0_Pfi:
.text._Z4vaddPKfS0_Pfi:
[----:B------:R-:W-:Y:S01]  /*0000*/  LDC R1, c[0x0][0x37c] ;  /* 0x0000df00ff017b82 */ /* 0x000fe20000000800 */
[----:B------:R-:W0:Y:S07]  /*0010*/  S2R R9, SR_TID.X ;  /* 0x0000000000097919 */ /* 0x000e2e0000002100 */
[----:B------:R-:W1:Y:S01]  /*0020*/  S2UR UR4, SR_CTAID.X ;  /* 0x00000000000479c3 */ /* 0x000e620000002500 */
[----:B------:R-:W2:Y:S01]  /*0030*/  LDCU UR5, c[0x0][0x398] ;  /* 0x00007300ff0577ac */ /* 0x000ea20008000800 */
[----:B-1----:R-:W-:-:S06]  /*0040*/  USHF.L.U32 UR4, UR4, 0xa, URZ ;  /* 0x0000000a04047899 */ /* 0x002fcc00080006ff */
[----:B0-----:R-:W-:-:S04]  /*0050*/  LOP3.LUT R9, R9, UR4, RZ, 0xfc, !PT ;  /* 0x0000000409097c12 */ /* 0x001fc8000f8efcff */
[----:B--2---:R-:W-:-:S13]  /*0060*/  ISETP.GE.AND P0, PT, R9, UR5, PT ;  /* 0x0000000509007c0c */ /* 0x004fda000bf06270 */
[----:B------:R-:W-:Y:S05]  /*0070*/  @P0 EXIT ;  /* 0x000000000000094d */ /* 0x000fea0003800000 */
[----:B------:R-:W0:Y:S01]  /*0080*/  LDC.64 R2, c[0x0][0x380] ;  /* 0x0000e000ff027b82 */ /* 0x000e220000000a00 */
[----:B------:R-:W1:Y:S07]  /*0090*/  LDCU.64 UR4, c[0x0][0x358] ;  /* 0x00006b00ff0477ac */ /* 0x000e6e0008000a00 */
[----:B------:R-:W2:Y:S08]  /*00a0*/  LDC.64 R4, c[0x0][0x388] ;  /* 0x0000e200ff047b82 */ /* 0x000eb00000000a00 */
[----:B------:R-:W3:Y:S01]  /*00b0*/  LDC.64 R6, c[0x0][0x390] ;  /* 0x0000e400ff067b82 */ /* 0x000ee20000000a00 */
[----:B0-----:R-:W-:-:S06]  /*00c0*/  IMAD.WIDE R2, R9, 0x4, R2 ;  /* 0x0000000409027825 */ /* 0x001fcc00078e0202 */
[----:B-1----:R-:W4:Y:S01]  /*00d0*/  LDG.E R2, desc[UR4][R2.64] ;  /* 0x0000000402027981 */ /* 0x002f22000c1e1900 */
[----:B--2---:R-:W-:-:S06]  /*00e0*/  IMAD.WIDE R4, R9, 0x4, R4 ;  /* 0x0000000409047825 */ /* 0x004fcc00078e0204 */
[----:B------:R-:W4:Y:S01]  /*00f0*/  LDG.E R5, desc[UR4][R4.64] ;  /* 0x0000000404057981 */ /* 0x000f22000c1e1900 */
[----:B---3--:R-:W-:-:S04]  /*0100*/  IMAD.WIDE R6, R9, 0x4, R6 ;  /* 0x0000000409067825 */ /* 0x008fc800078e0206 */
[----:B----4-:R-:W-:-:S05]  /*0110*/  FADD R9, R2, R5 ;  /* 0x0000000502097221 */ /* 0x010fca0000000000 */
[----:B------:R-:W-:Y:S01]  /*0120*/  STG.E desc[UR4][R6.64], R9 ;  /* 0x0000000906007986 */ /* 0x000fe2000c101904 */
[----:B------:R-:W-:Y:S05]  /*0130*/  EXIT ;  /* 0x000000000000794d */ /* 0x000fea0003800000 */
.L_x_0:
[----:B------:R-:W-:-:S00]  /*0140*/  BRA `(.L_x_0) ;  /* 0xfffffffc00fc7947 */ /* 0x000fc0000383ffff */
[----:B------:R-:W-:-:S00]  /*0150*/  NOP ;  /* 0x0000000000007918 */ /* 0x000fc00000000000 */
        /* <DEDUP_REMOVED lines=10> */
.L_x_1:


//--------------------- .nv.shared.reserved.0     --------------------------
	.section	.nv.shared.reserved.0,"aw",@nobits
	.weak		__nv_reservedSMEM_offset_0_alias
	.size		__nv_reservedSMEM_offset_0_alias, 0, 64
	.other		__nv_reservedSMEM_offset_0_alias,@"STO_CUDA_RESERVED_SHARED STV_DEFAULT"
__nv_reservedSMEM_offset_0_alias:
	.zero		0
	.zero		64


//--------------------- .nv.constant0._Z4vaddPKfS0_Pfi --------------------------
	.section	.nv.constant0._Z4vaddPKfS0_Pfi,"a",@progbits
	.sectionflags	@""
	.align	4
.nv.constant0._Z4vaddPKfS0_Pfi:
	.zero		924


//--------------------- SYMBOLS --------------------------

	.type		.nv.reservedSmem.offset0,@object
	.size		.nv.reservedSmem.offset0,0x4
